//
// Generated by NVIDIA NVVM Compiler
//
// Compiler Build ID: CL-36424714
// Cuda compilation tools, release 13.0, V13.0.88
// Based on NVVM 20.0.0
//

.version 9.0
.target sm_100
.address_size 64

	// .globl	_Z16pack_bits_kernelPKiPiiiii

.visible .entry _Z16pack_bits_kernelPKiPiiiii(
	.param .u64 .ptr .align 1 _Z16pack_bits_kernelPKiPiiiii_param_0,
	.param .u64 .ptr .align 1 _Z16pack_bits_kernelPKiPiiiii_param_1,
	.param .u32 _Z16pack_bits_kernelPKiPiiiii_param_2,
	.param .u32 _Z16pack_bits_kernelPKiPiiiii_param_3,
	.param .u32 _Z16pack_bits_kernelPKiPiiiii_param_4,
	.param .u32 _Z16pack_bits_kernelPKiPiiiii_param_5
)
{
	.reg .pred 	%p<40>;
	.reg .b32 	%r<222>;
	.reg .b64 	%rd<15>;

	ld.param.u64 	%rd3, [_Z16pack_bits_kernelPKiPiiiii_param_0];
	ld.param.u64 	%rd2, [_Z16pack_bits_kernelPKiPiiiii_param_1];
	ld.param.u32 	%r47, [_Z16pack_bits_kernelPKiPiiiii_param_2];
	ld.param.u32 	%r44, [_Z16pack_bits_kernelPKiPiiiii_param_3];
	ld.param.u32 	%r45, [_Z16pack_bits_kernelPKiPiiiii_param_4];
	ld.param.u32 	%r46, [_Z16pack_bits_kernelPKiPiiiii_param_5];
	cvta.to.global.u64 	%rd1, %rd3;
	mov.u32 	%r48, %ctaid.x;
	shl.b32 	%r49, %r48, 8;
	mov.u32 	%r50, %tid.x;
	and.b32  	%r51, %r50, 255;
	or.b32  	%r1, %r49, %r51;
	mul.lo.s32 	%r52, %r46, %r47;
	setp.ge.s32 	%p1, %r1, %r52;
	@%p1 bra 	$L__BB0_15;
	rem.s32 	%r54, %r1, %r46;
	mul.lo.s32 	%r2, %r54, %r45;
	add.s32 	%r55, %r2, %r45;
	min.s32 	%r3, %r55, %r44;
	setp.ge.s32 	%p2, %r2, %r3;
	mov.b32 	%r221, 0;
	@%p2 bra 	$L__BB0_14;
	div.s32 	%r58, %r1, %r46;
	mul.lo.s32 	%r4, %r58, %r44;
	sub.s32 	%r5, %r3, %r2;
	and.b32  	%r6, %r5, 15;
	sub.s32 	%r59, %r2, %r3;
	setp.gt.u32 	%p3, %r59, -16;
	mov.b32 	%r221, 0;
	mov.u32 	%r209, %r2;
	@%p3 bra 	$L__BB0_5;
	and.b32  	%r7, %r5, -16;
	add.s32 	%r204, %r2, %r4;
	mov.b32 	%r221, 0;
	mov.u32 	%r209, %r2;
	mov.u32 	%r207, %r221;
$L__BB0_4:
	.pragma "nounroll";
	mul.wide.s32 	%rd4, %r204, 4;
	add.s64 	%rd5, %rd1, %rd4;
	ld.global.nc.u32 	%r61, [%rd5];
	setp.ne.s32 	%p4, %r61, 0;
	selp.u32 	%r62, 1, 0, %p4;
	shl.b32 	%r63, %r62, %r207;
	or.b32  	%r64, %r63, %r221;
	ld.global.nc.u32 	%r65, [%rd5+4];
	setp.ne.s32 	%p5, %r65, 0;
	selp.u32 	%r66, 1, 0, %p5;
	add.s32 	%r67, %r207, 1;
	shl.b32 	%r68, %r66, %r67;
	or.b32  	%r69, %r68, %r64;
	ld.global.nc.u32 	%r70, [%rd5+8];
	setp.ne.s32 	%p6, %r70, 0;
	selp.u32 	%r71, 1, 0, %p6;
	add.s32 	%r72, %r207, 2;
	shl.b32 	%r73, %r71, %r72;
	or.b32  	%r74, %r73, %r69;
	ld.global.nc.u32 	%r75, [%rd5+12];
	setp.ne.s32 	%p7, %r75, 0;
	selp.u32 	%r76, 1, 0, %p7;
	add.s32 	%r77, %r207, 3;
	shl.b32 	%r78, %r76, %r77;
	or.b32  	%r79, %r78, %r74;
	ld.global.nc.u32 	%r80, [%rd5+16];
	setp.ne.s32 	%p8, %r80, 0;
	selp.u32 	%r81, 1, 0, %p8;
	add.s32 	%r82, %r207, 4;
	shl.b32 	%r83, %r81, %r82;
	or.b32  	%r84, %r83, %r79;
	ld.global.nc.u32 	%r85, [%rd5+20];
	setp.ne.s32 	%p9, %r85, 0;
	selp.u32 	%r86, 1, 0, %p9;
	add.s32 	%r87, %r207, 5;
	shl.b32 	%r88, %r86, %r87;
	or.b32  	%r89, %r88, %r84;
	ld.global.nc.u32 	%r90, [%rd5+24];
	setp.ne.s32 	%p10, %r90, 0;
	selp.u32 	%r91, 1, 0, %p10;
	add.s32 	%r92, %r207, 6;
	shl.b32 	%r93, %r91, %r92;
	or.b32  	%r94, %r93, %r89;
	ld.global.nc.u32 	%r95, [%rd5+28];
	setp.ne.s32 	%p11, %r95, 0;
	selp.u32 	%r96, 1, 0, %p11;
	add.s32 	%r97, %r207, 7;
	shl.b32 	%r98, %r96, %r97;
	or.b32  	%r99, %r98, %r94;
	ld.global.nc.u32 	%r100, [%rd5+32];
	setp.ne.s32 	%p12, %r100, 0;
	selp.u32 	%r101, 1, 0, %p12;
	add.s32 	%r102, %r207, 8;
	shl.b32 	%r103, %r101, %r102;
	or.b32  	%r104, %r103, %r99;
	ld.global.nc.u32 	%r105, [%rd5+36];
	setp.ne.s32 	%p13, %r105, 0;
	selp.u32 	%r106, 1, 0, %p13;
	add.s32 	%r107, %r207, 9;
	shl.b32 	%r108, %r106, %r107;
	or.b32  	%r109, %r108, %r104;
	ld.global.nc.u32 	%r110, [%rd5+40];
	setp.ne.s32 	%p14, %r110, 0;
	selp.u32 	%r111, 1, 0, %p14;
	add.s32 	%r112, %r207, 10;
	shl.b32 	%r113, %r111, %r112;
	or.b32  	%r114, %r113, %r109;
	ld.global.nc.u32 	%r115, [%rd5+44];
	setp.ne.s32 	%p15, %r115, 0;
	selp.u32 	%r116, 1, 0, %p15;
	add.s32 	%r117, %r207, 11;
	shl.b32 	%r118, %r116, %r117;
	or.b32  	%r119, %r118, %r114;
	ld.global.nc.u32 	%r120, [%rd5+48];
	setp.ne.s32 	%p16, %r120, 0;
	selp.u32 	%r121, 1, 0, %p16;
	add.s32 	%r122, %r207, 12;
	shl.b32 	%r123, %r121, %r122;
	or.b32  	%r124, %r123, %r119;
	ld.global.nc.u32 	%r125, [%rd5+52];
	setp.ne.s32 	%p17, %r125, 0;
	selp.u32 	%r126, 1, 0, %p17;
	add.s32 	%r127, %r207, 13;
	shl.b32 	%r128, %r126, %r127;
	or.b32  	%r129, %r128, %r124;
	ld.global.nc.u32 	%r130, [%rd5+56];
	setp.ne.s32 	%p18, %r130, 0;
	selp.u32 	%r131, 1, 0, %p18;
	add.s32 	%r132, %r207, 14;
	shl.b32 	%r133, %r131, %r132;
	or.b32  	%r134, %r133, %r129;
	ld.global.nc.u32 	%r135, [%rd5+60];
	setp.ne.s32 	%p19, %r135, 0;
	selp.u32 	%r136, 1, 0, %p19;
	add.s32 	%r137, %r207, 15;
	shl.b32 	%r138, %r136, %r137;
	or.b32  	%r221, %r138, %r134;
	add.s32 	%r209, %r209, 16;
	add.s32 	%r204, %r204, 16;
	add.s32 	%r207, %r207, 16;
	setp.ne.s32 	%p20, %r207, %r7;
	@%p20 bra 	$L__BB0_4;
$L__BB0_5:
	setp.eq.s32 	%p21, %r6, 0;
	@%p21 bra 	$L__BB0_14;
	and.b32  	%r20, %r5, 7;
	setp.lt.u32 	%p22, %r6, 8;
	@%p22 bra 	$L__BB0_8;
	add.s32 	%r140, %r209, %r4;
	mul.wide.s32 	%rd6, %r140, 4;
	add.s64 	%rd7, %rd1, %rd6;
	ld.global.nc.u32 	%r141, [%rd7];
	setp.ne.s32 	%p23, %r141, 0;
	selp.u32 	%r142, 1, 0, %p23;
	sub.s32 	%r143, %r209, %r2;
	shl.b32 	%r144, %r142, %r143;
	ld.global.nc.u32 	%r145, [%rd7+4];
	setp.ne.s32 	%p24, %r145, 0;
	selp.u32 	%r146, 1, 0, %p24;
	add.s32 	%r147, %r143, 1;
	shl.b32 	%r148, %r146, %r147;
	or.b32  	%r149, %r144, %r148;
	ld.global.nc.u32 	%r150, [%rd7+8];
	setp.ne.s32 	%p25, %r150, 0;
	selp.u32 	%r151, 1, 0, %p25;
	add.s32 	%r152, %r143, 2;
	shl.b32 	%r153, %r151, %r152;
	or.b32  	%r154, %r149, %r153;
	ld.global.nc.u32 	%r155, [%rd7+12];
	setp.ne.s32 	%p26, %r155, 0;
	selp.u32 	%r156, 1, 0, %p26;
	add.s32 	%r157, %r143, 3;
	shl.b32 	%r158, %r156, %r157;
	or.b32  	%r159, %r154, %r158;
	ld.global.nc.u32 	%r160, [%rd7+16];
	setp.ne.s32 	%p27, %r160, 0;
	selp.u32 	%r161, 1, 0, %p27;
	add.s32 	%r162, %r143, 4;
	shl.b32 	%r163, %r161, %r162;
	or.b32  	%r164, %r159, %r163;
	ld.global.nc.u32 	%r165, [%rd7+20];
	setp.ne.s32 	%p28, %r165, 0;
	selp.u32 	%r166, 1, 0, %p28;
	add.s32 	%r167, %r143, 5;
	shl.b32 	%r168, %r166, %r167;
	or.b32  	%r169, %r164, %r168;
	ld.global.nc.u32 	%r170, [%rd7+24];
	setp.ne.s32 	%p29, %r170, 0;
	selp.u32 	%r171, 1, 0, %p29;
	add.s32 	%r172, %r143, 6;
	shl.b32 	%r173, %r171, %r172;
	or.b32  	%r174, %r169, %r173;
	ld.global.nc.u32 	%r175, [%rd7+28];
	setp.ne.s32 	%p30, %r175, 0;
	selp.u32 	%r176, 1, 0, %p30;
	add.s32 	%r177, %r143, 7;
	shl.b32 	%r178, %r176, %r177;
	or.b32  	%r179, %r174, %r178;
	or.b32  	%r221, %r179, %r221;
	add.s32 	%r209, %r209, 8;
$L__BB0_8:
	setp.eq.s32 	%p31, %r20, 0;
	@%p31 bra 	$L__BB0_14;
	and.b32  	%r26, %r5, 3;
	setp.lt.u32 	%p32, %r20, 4;
	@%p32 bra 	$L__BB0_11;
	add.s32 	%r181, %r209, %r4;
	mul.wide.s32 	%rd8, %r181, 4;
	add.s64 	%rd9, %rd1, %rd8;
	ld.global.nc.u32 	%r182, [%rd9];
	setp.ne.s32 	%p33, %r182, 0;
	selp.u32 	%r183, 1, 0, %p33;
	sub.s32 	%r184, %r209, %r2;
	shl.b32 	%r185, %r183, %r184;
	ld.global.nc.u32 	%r186, [%rd9+4];
	setp.ne.s32 	%p34, %r186, 0;
	selp.u32 	%r187, 1, 0, %p34;
	add.s32 	%r188, %r184, 1;
	shl.b32 	%r189, %r187, %r188;
	or.b32  	%r190, %r185, %r189;
	ld.global.nc.u32 	%r191, [%rd9+8];
	setp.ne.s32 	%p35, %r191, 0;
	selp.u32 	%r192, 1, 0, %p35;
	add.s32 	%r193, %r184, 2;
	shl.b32 	%r194, %r192, %r193;
	or.b32  	%r195, %r190, %r194;
	ld.global.nc.u32 	%r196, [%rd9+12];
	setp.ne.s32 	%p36, %r196, 0;
	selp.u32 	%r197, 1, 0, %p36;
	add.s32 	%r198, %r184, 3;
	shl.b32 	%r199, %r197, %r198;
	or.b32  	%r200, %r195, %r199;
	or.b32  	%r221, %r200, %r221;
	add.s32 	%r209, %r209, 4;
$L__BB0_11:
	setp.eq.s32 	%p37, %r26, 0;
	@%p37 bra 	$L__BB0_14;
	sub.s32 	%r219, %r209, %r2;
	add.s32 	%r218, %r209, %r4;
	neg.s32 	%r217, %r26;
$L__BB0_13:
	.pragma "nounroll";
	mul.wide.s32 	%rd10, %r218, 4;
	add.s64 	%rd11, %rd1, %rd10;
	ld.global.nc.u32 	%r201, [%rd11];
	setp.ne.s32 	%p38, %r201, 0;
	selp.u32 	%r202, 1, 0, %p38;
	shl.b32 	%r203, %r202, %r219;
	or.b32  	%r221, %r203, %r221;
	add.s32 	%r219, %r219, 1;
	add.s32 	%r218, %r218, 1;
	add.s32 	%r217, %r217, 1;
	setp.ne.s32 	%p39, %r217, 0;
	@%p39 bra 	$L__BB0_13;
$L__BB0_14:
	cvta.to.global.u64 	%rd12, %rd2;
	mul.wide.s32 	%rd13, %r1, 4;
	add.s64 	%rd14, %rd12, %rd13;
	st.global.u32 	[%rd14], %r221;
$L__BB0_15:
	ret;

}


// ===== COMPILED SASS (sm_100) =====

	.target	sm_100

	.elftype	@"ET_EXEC"


//--------------------- .note.nv.tkinfo           --------------------------
	.section	.note.nv.tkinfo,"",@"SHT_NOTE"
	.sectionflags	@"SHF_NOTE_NV_TKINFO"
	.tkinfo
        /*0018*/ 	.word	0x00000002
        /*0030*/ 	.string	""
        /*0030*/ 	.string	"ptxas"
        /*0030*/ 	.string	"Cuda compilation tools, release 13.0, V13.0.88"
        /*0030*/ 	.string	"Build cuda_13.0.r13.0/compiler.36424714_0"
        /*0030*/ 	.string	"-arch sm_100 -m 64 "



//--------------------- .note.nv.cuinfo           --------------------------
	.section	.note.nv.cuinfo,"",@"SHT_NOTE"
	.sectionflags	@"SHF_NOTE_NV_CUINFO"
        /*0018*/ 	.short	0x0002
        /*001a*/ 	.short	0x0064
        /*001c*/ 	.short	0x0082
	.zero		2


//--------------------- .nv.info                  --------------------------
	.section	.nv.info,"",@"SHT_CUDA_INFO"
	.align	4


	//----- nvinfo : EIATTR_REGCOUNT
	.align		4
        /*0000*/ 	.byte	0x04, 0x2f
        /*0002*/ 	.short	(.L_1 - .L_0)
	.align		4
.L_0:
        /*0004*/ 	.word	index@(_Z16pack_bits_kernelPKiPiiiii)
        /*0008*/ 	.word	0x0000001e


	//----- nvinfo : EIATTR_FRAME_SIZE
	.align		4
.L_1:
        /*000c*/ 	.byte	0x04, 0x11
        /*000e*/ 	.short	(.L_3 - .L_2)
	.align		4
.L_2:
        /*0010*/ 	.word	index@(_Z16pack_bits_kernelPKiPiiiii)
        /*0014*/ 	.word	0x00000000


	//----- nvinfo : EIATTR_MIN_STACK_SIZE
	.align		4
.L_3:
        /*0018*/ 	.byte	0x04, 0x12
        /*001a*/ 	.short	(.L_5 - .L_4)
	.align		4
.L_4:
        /*001c*/ 	.word	index@(_Z16pack_bits_kernelPKiPiiiii)
        /*0020*/ 	.word	0x00000000
.L_5:


//--------------------- .nv.compat                --------------------------
	.section	.nv.compat,"",@"SHT_CUDA_COMPAT_INFO"
	.align	4
        /*0000*/ 	.byte	0x02, 0x09, 0x00, 0x00, 0x02, 0x02, 0x01, 0x00, 0x02, 0x05, 0x05, 0x00, 0x03, 0x07, 0x01, 0x01
        /*0010*/ 	.byte	0x02, 0x03, 0x00, 0x00, 0x02, 0x06, 0x01, 0x00, 0x04, 0x0b, 0x08, 0x00, 0x09, 0x00, 0x00, 0x00
        /*0020*/ 	.byte	0x00, 0x00, 0x00, 0x00


//--------------------- .nv.info._Z16pack_bits_kernelPKiPiiiii --------------------------
	.section	.nv.info._Z16pack_bits_kernelPKiPiiiii,"",@"SHT_CUDA_INFO"
	.sectionflags	@""
	.align	4


	//----- nvinfo : EIATTR_CUDA_API_VERSION
	.align		4
        /*0000*/ 	.byte	0x04, 0x37
        /*0002*/ 	.short	(.L_7 - .L_6)
.L_6:
        /*0004*/ 	.word	0x00000082


	//----- nvinfo : EIATTR_KPARAM_INFO
	.align		4
.L_7:
        /*0008*/ 	.byte	0x04, 0x17
        /*000a*/ 	.short	(.L_9 - .L_8)
.L_8:
        /*000c*/ 	.word	0x00000000
        /*0010*/ 	.short	0x0005
        /*0012*/ 	.short	0x001c
        /*0014*/ 	.byte	0x00, 0xf0, 0x11, 0x00


	//----- nvinfo : EIATTR_KPARAM_INFO
	.align		4
.L_9:
        /*0018*/ 	.byte	0x04, 0x17
        /*001a*/ 	.short	(.L_11 - .L_10)
.L_10:
        /*001c*/ 	.word	0x00000000
        /*0020*/ 	.short	0x0004
        /*0022*/ 	.short	0x0018
        /*0024*/ 	.byte	0x00, 0xf0, 0x11, 0x00


	//----- nvinfo : EIATTR_KPARAM_INFO
	.align		4
.L_11:
        /*0028*/ 	.byte	0x04, 0x17
        /*002a*/ 	.short	(.L_13 - .L_12)
.L_12:
        /*002c*/ 	.word	0x00000000
        /*0030*/ 	.short	0x0003
        /*0032*/ 	.short	0x0014
        /*0034*/ 	.byte	0x00, 0xf0, 0x11, 0x00


	//----- nvinfo : EIATTR_KPARAM_INFO
	.align		4
.L_13:
        /*0038*/ 	.byte	0x04, 0x17
        /*003a*/ 	.short	(.L_15 - .L_14)
.L_14:
        /*003c*/ 	.word	0x00000000
        /*0040*/ 	.short	0x0002
        /*0042*/ 	.short	0x0010
        /*0044*/ 	.byte	0x00, 0xf0, 0x11, 0x00


	//----- nvinfo : EIATTR_KPARAM_INFO
	.align		4
.L_15:
        /*0048*/ 	.byte	0x04, 0x17
        /*004a*/ 	.short	(.L_17 - .L_16)
.L_16:
        /*004c*/ 	.word	0x00000000
        /*0050*/ 	.short	0x0001
        /*0052*/ 	.short	0x0008
        /*0054*/ 	.byte	0x00, 0xf5, 0x21, 0x00


	//----- nvinfo : EIATTR_KPARAM_INFO
	.align		4
.L_17:
        /*0058*/ 	.byte	0x04, 0x17
        /*005a*/ 	.short	(.L_19 - .L_18)
.L_18:
        /*005c*/ 	.word	0x00000000
        /*0060*/ 	.short	0x0000
        /*0062*/ 	.short	0x0000
        /*0064*/ 	.byte	0x00, 0xf5, 0x21, 0x00


	//----- nvinfo : EIATTR_SPARSE_MMA_MASK
	.align		4
.L_19:
        /*0068*/ 	.byte	0x03, 0x50
        /*006a*/ 	.short	0x0000


	//----- nvinfo : EIATTR_MAXREG_COUNT
	.align		4
        /*006c*/ 	.byte	0x03, 0x1b
        /*006e*/ 	.short	0x00ff


	//----- nvinfo : EIATTR_MERCURY_ISA_VERSION
	.align		4
        /*0070*/ 	.byte	0x03, 0x5f
        /*0072*/ 	.short	0x0101


	//----- nvinfo : EIATTR_VRC_CTA_INIT_COUNT
	.align		4
        /*0074*/ 	.byte	0x02, 0x4a
	.zero		1
	.zero		1


	//----- nvinfo : EIATTR_EXIT_INSTR_OFFSETS
	.align		4
        /*0078*/ 	.byte	0x04, 0x1c
        /*007a*/ 	.short	(.L_21 - .L_20)


	//   ....[0]....
.L_20:
        /*007c*/ 	.word	0x00000090


	//   ....[1]....
        /*0080*/ 	.word	0x000010a0


	//----- nvinfo : EIATTR_CRS_STACK_SIZE
	.align		4
.L_21:
        /*0084*/ 	.byte	0x04, 0x1e
        /*0086*/ 	.short	(.L_23 - .L_22)
.L_22:
        /*0088*/ 	.word	0x00000000


	//----- nvinfo : EIATTR_CBANK_PARAM_SIZE
	.align		4
.L_23:
        /*008c*/ 	.byte	0x03, 0x19
        /*008e*/ 	.short	0x0020


	//----- nvinfo : EIATTR_PARAM_CBANK
	.align		4
        /*0090*/ 	.byte	0x04, 0x0a
        /*0092*/ 	.short	(.L_25 - .L_24)
	.align		4
.L_24:
        /*0094*/ 	.word	index@(.nv.constant0._Z16pack_bits_kernelPKiPiiiii)
        /*0098*/ 	.short	0x0380
        /*009a*/ 	.short	0x0020


	//----- nvinfo : EIATTR_SW_WAR
	.align		4
.L_25:
        /*009c*/ 	.byte	0x04, 0x36
        /*009e*/ 	.short	(.L_27 - .L_26)
.L_26:
        /*00a0*/ 	.word	0x00000008
.L_27:


//--------------------- .nv.callgraph             --------------------------
	.section	.nv.callgraph,"",@"SHT_CUDA_CALLGRAPH"
	.align	4
	.sectionentsize	8
	.align		4
        /*0000*/ 	.word	0x00000000
	.align		4
        /*0004*/ 	.word	0xffffffff
	.align		4
        /*0008*/ 	.word	0x00000000
	.align		4
        /*000c*/ 	.word	0xfffffffe
	.align		4
        /*0010*/ 	.word	0x00000000
	.align		4
        /*0014*/ 	.word	0xfffffffd
	.align		4
        /*0018*/ 	.word	0x00000000
	.align		4
        /*001c*/ 	.word	0xfffffffc


//--------------------- .text._Z16pack_bits_kernelPKiPiiiii --------------------------
	.section	.text._Z16pack_bits_kernelPKiPiiiii,"ax",@progbits
	.align	128
        .global         _Z16pack_bits_kernelPKiPiiiii
        .type           _Z16pack_bits_kernelPKiPiiiii,@function
        .size           _Z16pack_bits_kernelPKiPiiiii,(.L_x_11 - _Z16pack_bits_kernelPKiPiiiii)
        .other          _Z16pack_bits_kernelPKiPiiiii,@"STO_CUDA_ENTRY STV_DEFAULT"
_Z16pack_bits_kernelPKiPiiiii:
.text._Z16pack_bits_kernelPKiPiiiii:
[----:B------:R-:W-:Y:S01]  /*0000*/  LDC R1, c[0x0][0x37c] ;  /* 0x0000df00ff017b82 */ /* 0x000fe20000000800 */
[----:B------:R-:W0:Y:S07]  /*0010*/  S2R R0, SR_TID.X ;  /* 0x0000000000007919 */ /* 0x000e2e0000002100 */
[----:B------:R-:W1:Y:S01]  /*0020*/  LDC R3, c[0x0][0x39c] ;  /* 0x0000e700ff037b82 */ /* 0x000e620000000800 */
[----:B------:R-:W1:Y:S01]  /*0030*/  LDCU UR4, c[0x0][0x390] ;  /* 0x00007200ff0477ac */ /* 0x000e620008000800 */
[----:B------:R-:W2:Y:S01]  /*0040*/  S2R R7, SR_CTAID.X ;  /* 0x0000000000077919 */ /* 0x000ea20000002500 */
[----:B-1----:R-:W-:Y:S01]  /*0050*/  IMAD R5, R3, UR4, RZ ;  /* 0x0000000403057c24 */ /* 0x002fe2000f8e02ff */
[----:B0-----:R-:W-:-:S05]  /*0060*/  LOP3.LUT R0, R0, 0xff, RZ, 0xc0, !PT ;  /* 0x000000ff00007812 */ /* 0x001fca00078ec0ff */
[----:B--2---:R-:W-:-:S05]  /*0070*/  IMAD R0, R7, 0x100, R0 ;  /* 0x0000010007007824 */ /* 0x004fca00078e0200 */
[----:B------:R-:W-:-:S13]  /*0080*/  ISETP.GE.AND P0, PT, R0, R5, PT ;  /* 0x000000050000720c */ /* 0x000fda0003f06270 */
[----:B------:R-:W-:Y:S05]  /*0090*/  @P0 EXIT ;  /* 0x000000000000094d */ /* 0x000fea0003800000 */
[----:B------:R-:W-:Y:S01]  /*00a0*/  IABS R9, R3 ;  /* 0x0000000300097213 */ /* 0x000fe20000000000 */
[----:B------:R-:W0:Y:S01]  /*00b0*/  LDCU UR6, c[0x0][0x398] ;  /* 0x00007300ff0677ac */ /* 0x000e220008000800 */
[----:B------:R-:W-:Y:S01]  /*00c0*/  ISETP.GE.AND P1, PT, R0, RZ, PT ;  /* 0x000000ff0000720c */ /* 0x000fe20003f26270 */
[----:B------:R-:W-:Y:S01]  /*00d0*/  BSSY.RECONVERGENT B0, `(.L_x_0) ;  /* 0x00000f9000007945 */ /* 0x000fe20003800200 */
[----:B------:R-:W1:Y:S01]  /*00e0*/  I2F.RP R2, R9 ;  /* 0x0000000900027306 */ /* 0x000e620000209400 */
[----:B------:R-:W2:Y:S01]  /*00f0*/  LDCU.64 UR4, c[0x0][0x358] ;  /* 0x00006b00ff0477ac */ /* 0x000ea20008000a00 */
[----:B------:R-:W-:-:S06]  /*0100*/  IMAD.MOV.U32 R16, RZ, RZ, RZ ;  /* 0x000000ffff107224 */ /* 0x000fcc00078e00ff */
[----:B-1----:R-:W1:Y:S02]  /*0110*/  MUFU.RCP R2, R2 ;  /* 0x0000000200027308 */ /* 0x002e640000001000 */
[----:B-1----:R-:W-:-:S06]  /*0120*/  VIADD R4, R2, 0xffffffe ;  /* 0x0ffffffe02047836 */ /* 0x002fcc0000000000 */
[----:B------:R1:W3:Y:S02]  /*0130*/  F2I.FTZ.U32.TRUNC.NTZ R5, R4 ;  /* 0x0000000400057305 */ /* 0x0002e4000021f000 */
[----:B-1----:R-:W-:Y:S02]  /*0140*/  IMAD.MOV.U32 R4, RZ, RZ, RZ ;  /* 0x000000ffff047224 */ /* 0x002fe400078e00ff */
[----:B---3--:R-:W-:-:S04]  /*0150*/  IMAD.MOV R6, RZ, RZ, -R5 ;  /* 0x000000ffff067224 */ /* 0x008fc800078e0a05 */
[----:B------:R-:W-:Y:S01]  /*0160*/  IMAD R7, R6, R9, RZ ;  /* 0x0000000906077224 */ /* 0x000fe200078e02ff */
[----:B------:R-:W-:-:S03]  /*0170*/  IABS R6, R0 ;  /* 0x0000000000067213 */ /* 0x000fc60000000000 */
[----:B------:R-:W-:Y:S01]  /*0180*/  IMAD.HI.U32 R5, R5, R7, R4 ;  /* 0x0000000705057227 */ /* 0x000fe200078e0004 */
[----:B------:R-:W-:-:S05]  /*0190*/  LOP3.LUT R4, RZ, R3, RZ, 0x33, !PT ;  /* 0x00000003ff047212 */ /* 0x000fca00078e33ff */
[----:B------:R-:W-:-:S04]  /*01a0*/  IMAD.HI.U32 R5, R5, R6, RZ ;  /* 0x0000000605057227 */ /* 0x000fc800078e00ff */
[----:B------:R-:W-:-:S04]  /*01b0*/  IMAD.MOV R2, RZ, RZ, -R5 ;  /* 0x000000ffff027224 */ /* 0x000fc800078e0a05 */
[C---:B------:R-:W-:Y:S02]  /*01c0*/  IMAD R2, R9.reuse, R2, R6 ;  /* 0x0000000209027224 */ /* 0x040fe400078e0206 */
[----:B------:R-:W1:Y:S03]  /*01d0*/  LDC R6, c[0x0][0x394] ;  /* 0x0000e500ff067b82 */ /* 0x000e660000000800 */
[----:B------:R-:W-:-:S13]  /*01e0*/  ISETP.GT.U32.AND P2, PT, R9, R2, PT ;  /* 0x000000020900720c */ /* 0x000fda0003f44070 */
[----:B------:R-:W-:-:S04]  /*01f0*/  @!P2 IMAD.IADD R2, R2, 0x1, -R9 ;  /* 0x000000010202a824 */ /* 0x000fc800078e0a09 */
[----:B------:R-:W-:Y:S01]  /*0200*/  IMAD.IADD R7, R2, 0x1, -R9 ;  /* 0x0000000102077824 */ /* 0x000fe200078e0a09 */
[----:B------:R-:W-:-:S04]  /*0210*/  ISETP.GT.U32.AND P0, PT, R9, R2, PT ;  /* 0x000000020900720c */ /* 0x000fc80003f04070 */
[----:B------:R-:W-:Y:S02]  /*0220*/  SEL R7, R7, R2, !P0 ;  /* 0x0000000207077207 */ /* 0x000fe40004000000 */
[----:B------:R-:W-:-:S03]  /*0230*/  ISETP.NE.AND P0, PT, R3, RZ, PT ;  /* 0x000000ff0300720c */ /* 0x000fc60003f05270 */
[----:B------:R-:W-:-:S05]  /*0240*/  @!P1 IMAD.MOV R7, RZ, RZ, -R7 ;  /* 0x000000ffff079224 */ /* 0x000fca00078e0a07 */
[----:B------:R-:W-:-:S05]  /*0250*/  SEL R7, R4, R7, !P0 ;  /* 0x0000000704077207 */ /* 0x000fca0004000000 */
[----:B0-----:R-:W-:-:S05]  /*0260*/  IMAD R7, R7, UR6, RZ ;  /* 0x0000000607077c24 */ /* 0x001fca000f8e02ff */
[----:B-1----:R-:W-:-:S04]  /*0270*/  VIADDMNMX R10, R7, UR6, R6, PT ;  /* 0x00000006070a7c46 */ /* 0x002fc8000b800106 */
[----:B------:R-:W-:-:S13]  /*0280*/  ISETP.GE.AND P1, PT, R7, R10, PT ;  /* 0x0000000a0700720c */ /* 0x000fda0003f26270 */
[----:B--2---:R-:W-:Y:S05]  /*0290*/  @P1 BRA `(.L_x_1) ;  /* 0x0000000c00701947 */ /* 0x004fea0003800000 */
[----:B------:R-:W-:Y:S01]  /*02a0*/  ISETP.GE.U32.AND P3, PT, R2, R9, PT ;  /* 0x000000090200720c */ /* 0x000fe20003f66070 */
[----:B------:R-:W-:Y:S01]  /*02b0*/  @!P2 VIADD R5, R5, 0x1 ;  /* 0x000000010505a836 */ /* 0x000fe20000000000 */
[----:B------:R-:W-:Y:S01]  /*02c0*/  LOP3.LUT R3, R0, R3, RZ, 0x3c, !PT ;  /* 0x0000000300037212 */ /* 0x000fe200078e3cff */
[----:B------:R-:W-:Y:S01]  /*02d0*/  IMAD.IADD R2, R7, 0x1, -R10 ;  /* 0x0000000107027824 */ /* 0x000fe200078e0a0a */
[----:B------:R-:W-:Y:S01]  /*02e0*/  BSSY.RECONVERGENT B1, `(.L_x_2) ;  /* 0x000006f000017945 */ /* 0x000fe20003800200 */
[--C-:B------:R-:W-:Y:S01]  /*02f0*/  IMAD.IADD R8, R10, 0x1, -R7.reuse ;  /* 0x000000010a087824 */ /* 0x100fe200078e0a07 */
[----:B------:R-:W-:Y:S01]  /*0300*/  ISETP.GE.AND P1, PT, R3, RZ, PT ;  /* 0x000000ff0300720c */ /* 0x000fe20003f26270 */
[----:B------:R-:W-:Y:S02]  /*0310*/  IMAD.MOV.U32 R16, RZ, RZ, RZ ;  /* 0x000000ffff107224 */ /* 0x000fe400078e00ff */
[----:B------:R-:W-:Y:S01]  /*0320*/  IMAD.MOV.U32 R12, RZ, RZ, R7 ;  /* 0x000000ffff0c7224 */ /* 0x000fe200078e0007 */
[----:B------:R-:W-:-:S03]  /*0330*/  LOP3.LUT R25, R8, 0xf, RZ, 0xc0, !PT ;  /* 0x0000000f08197812 */ /* 0x000fc600078ec0ff */
[----:B------:R-:W-:Y:S01]  /*0340*/  @P3 VIADD R5, R5, 0x1 ;  /* 0x0000000105053836 */ /* 0x000fe20000000000 */
[----:B------:R-:W-:Y:S02]  /*0350*/  ISETP.GT.U32.AND P3, PT, R2, -0x10, PT ;  /* 0xfffffff00200780c */ /* 0x000fe40003f64070 */
[----:B------:R-:W-:-:S03]  /*0360*/  ISETP.NE.AND P2, PT, R25, RZ, PT ;  /* 0x000000ff1900720c */ /* 0x000fc60003f45270 */
[----:B------:R-:W-:-:S05]  /*0370*/  @!P1 IMAD.MOV R5, RZ, RZ, -R5 ;  /* 0x000000ffff059224 */ /* 0x000fca00078e0a05 */
[----:B------:R-:W-:-:S03]  /*0380*/  SEL R11, R4, R5, !P0 ;  /* 0x00000005040b7207 */ /* 0x000fc60004000000 */
[----:B------:R-:W-:Y:S05]  /*0390*/  @P3 BRA `(.L_x_3) ;  /* 0x00000004008c3947 */ /* 0x000fea0003800000 */
[----:B------:R-:W0:Y:S01]  /*03a0*/  LDC.64 R2, c[0x0][0x380] ;  /* 0x0000e000ff027b82 */ /* 0x000e220000000a00 */
[----:B------:R-:W-:Y:S01]  /*03b0*/  LOP3.LUT R13, R8, 0xfffffff0, RZ, 0xc0, !PT ;  /* 0xfffffff0080d7812 */ /* 0x000fe200078ec0ff */
[--C-:B------:R-:W-:Y:S02]  /*03c0*/  IMAD R9, R11, R6, R7.reuse ;  /* 0x000000060b097224 */ /* 0x100fe400078e0207 */
[----:B------:R-:W-:Y:S02]  /*03d0*/  IMAD.MOV.U32 R16, RZ, RZ, RZ ;  /* 0x000000ffff107224 */ /* 0x000fe400078e00ff */
[----:B------:R-:W-:Y:S02]  /*03e0*/  IMAD.MOV.U32 R12, RZ, RZ, R7 ;  /* 0x000000ffff0c7224 */ /* 0x000fe400078e0007 */
[----:B------:R-:W-:-:S07]  /*03f0*/  IMAD.MOV.U32 R10, RZ, RZ, RZ ;  /* 0x000000ffff0a7224 */ /* 0x000fce00078e00ff */
.L_x_4:
[----:B0-----:R-:W-:-:S05]  /*0400*/  IMAD.WIDE R4, R9, 0x4, R2 ;  /* 0x0000000409047825 */ /* 0x001fca00078e0202 */
[----:B------:R-:W2:Y:S04]  /*0410*/  LDG.E.CONSTANT R15, desc[UR4][R4.64+0x4] ;  /* 0x00000404040f7981 */ /* 0x000ea8000c1e9900 */
[----:B------:R-:W3:Y:S04]  /*0420*/  LDG.E.CONSTANT R14, desc[UR4][R4.64] ;  /* 0x00000004040e7981 */ /* 0x000ee8000c1e9900 */
[----:B------:R-:W4:Y:S04]  /*0430*/  LDG.E.CONSTANT R23, desc[UR4][R4.64+0x8] ;  /* 0x0000080404177981 */ /* 0x000f28000c1e9900 */
[----:B------:R-:W5:Y:S04]  /*0440*/  LDG.E.CONSTANT R24, desc[UR4][R4.64+0xc] ;  /* 0x00000c0404187981 */ /* 0x000f68000c1e9900 */
[----:B------:R-:W5:Y:S04]  /*0450*/  LDG.E.CONSTANT R18, desc[UR4][R4.64+0x10] ;  /* 0x0000100404127981 */ /* 0x000f68000c1e9900 */
[----:B------:R-:W5:Y:S01]  /*0460*/  LDG.E.CONSTANT R17, desc[UR4][R4.64+0x14] ;  /* 0x0000140404117981 */ /* 0x000f62000c1e9900 */
[----:B------:R-:W-:-:S02]  /*0470*/  VIADD R21, R10, 0x1 ;  /* 0x000000010a157836 */ /* 0x000fc40000000000 */
[----:B------:R-:W-:Y:S01]  /*0480*/  VIADD R27, R10, 0x3 ;  /* 0x000000030a1b7836 */ /* 0x000fe20000000000 */
[----:B--2---:R-:W-:Y:S02]  /*0490*/  ISETP.NE.AND P1, PT, R15, RZ, PT ;  /* 0x000000ff0f00720c */ /* 0x004fe40003f25270 */
[----:B------:R-:W2:Y:S01]  /*04a0*/  LDG.E.CONSTANT R15, desc[UR4][R4.64+0x18] ;  /* 0x00001804040f7981 */ /* 0x000ea2000c1e9900 */
[----:B---3--:R-:W-:Y:S02]  /*04b0*/  ISETP.NE.AND P0, PT, R14, RZ, PT ;  /* 0x000000ff0e00720c */ /* 0x008fe40003f05270 */
[----:B------:R-:W-:Y:S01]  /*04c0*/  SEL R20, RZ, 0x1, !P1 ;  /* 0x00000001ff147807 */ /* 0x000fe20004800000 */
[----:B------:R-:W3:Y:S01]  /*04d0*/  LDG.E.CONSTANT R14, desc[UR4][R4.64+0x1c] ;  /* 0x00001c04040e7981 */ /* 0x000ee2000c1e9900 */
[----:B------:R-:W-:Y:S02]  /*04e0*/  SEL R19, RZ, 0x1, !P0 ;  /* 0x00000001ff137807 */ /* 0x000fe40004000000 */
[----:B------:R-:W-:-:S02]  /*04f0*/  SHF.L.U32 R20, R20, R21, RZ ;  /* 0x0000001514147219 */ /* 0x000fc400000006ff */
[----:B------:R-:W-:Y:S02]  /*0500*/  SHF.L.U32 R19, R19, R10, RZ ;  /* 0x0000000a13137219 */ /* 0x000fe400000006ff */
[----:B----4-:R-:W-:Y:S02]  /*0510*/  ISETP.NE.AND P0, PT, R23, RZ, PT ;  /* 0x000000ff1700720c */ /* 0x010fe40003f05270 */
[----:B-----5:R-:W-:Y:S01]  /*0520*/  ISETP.NE.AND P1, PT, R24, RZ, PT ;  /* 0x000000ff1800720c */ /* 0x020fe20003f25270 */
[----:B------:R-:W-:Y:S01]  /*0530*/  VIADD R21, R10, 0x2 ;  /* 0x000000020a157836 */ /* 0x000fe20000000000 */
[----:B------:R-:W-:Y:S02]  /*0540*/  LOP3.LUT R22, R20, R19, R16, 0xfe, !PT ;  /* 0x0000001314167212 */ /* 0x000fe400078efe10 */
[----:B------:R-:W-:Y:S01]  /*0550*/  SEL R20, RZ, 0x1, !P0 ;  /* 0x00000001ff147807 */ /* 0x000fe20004000000 */
[----:B------:R-:W4:Y:S01]  /*0560*/  LDG.E.CONSTANT R16, desc[UR4][R4.64+0x20] ;  /* 0x0000200404107981 */ /* 0x000f22000c1e9900 */
[----:B------:R-:W-:-:S03]  /*0570*/  SEL R24, RZ, 0x1, !P1 ;  /* 0x00000001ff187807 */ /* 0x000fc60004800000 */
[----:B------:R-:W5:Y:S01]  /*0580*/  LDG.E.CONSTANT R19, desc[UR4][R4.64+0x24] ;  /* 0x0000240404137981 */ /* 0x000f62000c1e9900 */
[----:B------:R-:W-:Y:S02]  /*0590*/  SHF.L.U32 R23, R20, R21, RZ ;  /* 0x0000001514177219 */ /* 0x000fe400000006ff */
[----:B------:R-:W-:Y:S01]  /*05a0*/  SHF.L.U32 R24, R24, R27, RZ ;  /* 0x0000001b18187219 */ /* 0x000fe200000006ff */
[----:B------:R-:W5:Y:S01]  /*05b0*/  LDG.E.CONSTANT R20, desc[UR4][R4.64+0x28] ;  /* 0x0000280404147981 */ /* 0x000f62000c1e9900 */
[----:B------:R-:W-:Y:S02]  /*05c0*/  ISETP.NE.AND P0, PT, R18, RZ, PT ;  /* 0x000000ff1200720c */ /* 0x000fe40003f05270 */
[----:B------:R-:W-:Y:S01]  /*05d0*/  LOP3.LUT R22, R24, R23, R22, 0xfe, !PT ;  /* 0x0000001718167212 */ /* 0x000fe200078efe16 */
[----:B------:R-:W-:Y:S01]  /*05e0*/  VIADD R24, R10, 0x4 ;  /* 0x000000040a187836 */ /* 0x000fe20000000000 */
[----:B------:R-:W-:Y:S01]  /*05f0*/  ISETP.NE.AND P1, PT, R17, RZ, PT ;  /* 0x000000ff1100720c */ /* 0x000fe20003f25270 */
[----:B------:R-:W5:Y:S01]  /*0600*/  LDG.E.CONSTANT R21, desc[UR4][R4.64+0x2c] ;  /* 0x00002c0404157981 */ /* 0x000f62000c1e9900 */
[----:B------:R-:W-:-:S03]  /*0610*/  SEL R23, RZ, 0x1, !P0 ;  /* 0x00000001ff177807 */ /* 0x000fc60004000000 */
[----:B------:R-:W5:Y:S01]  /*0620*/  LDG.E.CONSTANT R17, desc[UR4][R4.64+0x30] ;  /* 0x0000300404117981 */ /* 0x000f62000c1e9900 */
[----:B------:R-:W-:Y:S01]  /*0630*/  SHF.L.U32 R27, R23, R24, RZ ;  /* 0x00000018171b7219 */ /* 0x000fe200000006ff */
[----:B------:R-:W-:Y:S01]  /*0640*/  VIADD R24, R10, 0x5 ;  /* 0x000000050a187836 */ /* 0x000fe20000000000 */
[----:B------:R-:W-:Y:S01]  /*0650*/  SEL R23, RZ, 0x1, !P1 ;  /* 0x00000001ff177807 */ /* 0x000fe20004800000 */
[----:B------:R-:W5:Y:S03]  /*0660*/  LDG.E.CONSTANT R18, desc[UR4][R4.64+0x34] ;  /* 0x0000340404127981 */ /* 0x000f66000c1e9900 */
[----:B------:R-:W-:Y:S02]  /*0670*/  SHF.L.U32 R26, R23, R24, RZ ;  /* 0x00000018171a7219 */ /* 0x000fe400000006ff */
[----:B------:R-:W5:Y:S04]  /*0680*/  LDG.E.CONSTANT R23, desc[UR4][R4.64+0x38] ;  /* 0x0000380404177981 */ /* 0x000f68000c1e9900 */
[----:B------:R0:W5:Y:S01]  /*0690*/  LDG.E.CONSTANT R24, desc[UR4][R4.64+0x3c] ;  /* 0x00003c0404187981 */ /* 0x000162000c1e9900 */
[----:B------:R-:W-:Y:S01]  /*06a0*/  LOP3.LUT R22, R26, R27, R22, 0xfe, !PT ;  /* 0x0000001b1a167212 */ /* 0x000fe200078efe16 */
[----:B------:R-:W-:-:S02]  /*06b0*/  VIADD R27, R10, 0x7 ;  /* 0x000000070a1b7836 */ /* 0x000fc40000000000 */
[----:B0-----:R-:W-:Y:S02]  /*06c0*/  VIADD R5, R10, 0x8 ;  /* 0x000000080a057836 */ /* 0x001fe40000000000 */
[----:B------:R-:W-:Y:S02]  /*06d0*/  VIADD R12, R12, 0x10 ;  /* 0x000000100c0c7836 */ /* 0x000fe40000000000 */
[----:B------:R-:W-:Y:S01]  /*06e0*/  VIADD R9, R9, 0x10 ;  /* 0x0000001009097836 */ /* 0x000fe20000000000 */
[----:B--2---:R-:W-:Y:S01]  /*06f0*/  ISETP.NE.AND P0, PT, R15, RZ, PT ;  /* 0x000000ff0f00720c */ /* 0x004fe20003f05270 */
[----:B------:R-:W-:Y:S01]  /*0700*/  VIADD R15, R10, 0x6 ;  /* 0x000000060a0f7836 */ /* 0x000fe20000000000 */
[----:B---3--:R-:W-:Y:S02]  /*0710*/  ISETP.NE.AND P1, PT, R14, RZ, PT ;  /* 0x000000ff0e00720c */ /* 0x008fe40003f25270 */
[----:B------:R-:W-:Y:S02]  /*0720*/  SEL R14, RZ, 0x1, !P0 ;  /* 0x00000001ff0e7807 */ /* 0x000fe40004000000 */
[----:B------:R-:W-:-:S02]  /*0730*/  SEL R26, RZ, 0x1, !P1 ;  /* 0x00000001ff1a7807 */ /* 0x000fc40004800000 */
[----:B------:R-:W-:Y:S02]  /*0740*/  SHF.L.U32 R15, R14, R15, RZ ;  /* 0x0000000f0e0f7219 */ /* 0x000fe400000006ff */
[----:B------:R-:W-:Y:S02]  /*0750*/  SHF.L.U32 R26, R26, R27, RZ ;  /* 0x0000001b1a1a7219 */ /* 0x000fe400000006ff */
[----:B----4-:R-:W-:Y:S02]  /*0760*/  ISETP.NE.AND P0, PT, R16, RZ, PT ;  /* 0x000000ff1000720c */ /* 0x010fe40003f05270 */
[----:B-----5:R-:W-:Y:S01]  /*0770*/  ISETP.NE.AND P1, PT, R19, RZ, PT ;  /* 0x000000ff1300720c */ /* 0x020fe20003f25270 */
[----:B------:R-:W-:Y:S01]  /*0780*/  VIADD R19, R10, 0x9 ;  /* 0x000000090a137836 */ /* 0x000fe20000000000 */
[----:B------:R-:W-:Y:S02]  /*0790*/  SEL R4, RZ, 0x1, !P0 ;  /* 0x00000001ff047807 */ /* 0x000fe40004000000 */
[----:B------:R-:W-:-:S02]  /*07a0*/  SEL R14, RZ, 0x1, !P1 ;  /* 0x00000001ff0e7807 */ /* 0x000fc40004800000 */
[----:B------:R-:W-:Y:S02]  /*07b0*/  ISETP.NE.AND P0, PT, R20, RZ, PT ;  /* 0x000000ff1400720c */ /* 0x000fe40003f05270 */
[----:B------:R-:W-:Y:S02]  /*07c0*/  LOP3.LUT R15, R26, R15, R22, 0xfe, !PT ;  /* 0x0000000f1a0f7212 */ /* 0x000fe400078efe16 */
[----:B------:R-:W-:Y:S02]  /*07d0*/  SHF.L.U32 R4, R4, R5, RZ ;  /* 0x0000000504047219 */ /* 0x000fe400000006ff */
[----:B------:R-:W-:Y:S02]  /*07e0*/  SHF.L.U32 R14, R14, R19, RZ ;  /* 0x000000130e0e7219 */ /* 0x000fe400000006ff */
[----:B------:R-:W-:Y:S02]  /*07f0*/  SEL R5, RZ, 0x1, !P0 ;  /* 0x00000001ff057807 */ /* 0x000fe40004000000 */
[----:B------:R-:W-:-:S02]  /*0800*/  ISETP.NE.AND P0, PT, R17, RZ, PT ;  /* 0x000000ff1100720c */ /* 0x000fc40003f05270 */
[----:B------:R-:W-:Y:S02]  /*0810*/  ISETP.NE.AND P1, PT, R21, RZ, PT ;  /* 0x000000ff1500720c */ /* 0x000fe40003f25270 */
[----:B------:R-:W-:Y:S01]  /*0820*/  LOP3.LUT R4, R14, R4, R15, 0xfe, !PT ;  /* 0x000000040e047212 */ /* 0x000fe200078efe0f */
[C---:B------:R-:W-:Y:S01]  /*0830*/  VIADD R15, R10.reuse, 0xc ;  /* 0x0000000c0a0f7836 */ /* 0x040fe20000000000 */
[----:B------:R-:W-:Y:S01]  /*0840*/  SEL R14, RZ, 0x1, !P0 ;  /* 0x00000001ff0e7807 */ /* 0x000fe20004000000 */
[C---:B------:R-:W-:Y:S01]  /*0850*/  VIADD R16, R10.reuse, 0xa ;  /* 0x0000000a0a107836 */ /* 0x040fe20000000000 */
[----:B------:R-:W-:Y:S01]  /*0860*/  SEL R19, RZ, 0x1, !P1 ;  /* 0x00000001ff137807 */ /* 0x000fe20004800000 */
[----:B------:R-:W-:Y:S01]  /*0870*/  VIADD R20, R10, 0xb ;  /* 0x0000000b0a147836 */ /* 0x000fe20000000000 */
[----:B------:R-:W-:Y:S01]  /*0880*/  ISETP.NE.AND P1, PT, R18, RZ, PT ;  /* 0x000000ff1200720c */ /* 0x000fe20003f25270 */
[----:B------:R-:W-:Y:S01]  /*0890*/  VIADD R17, R10, 0xd ;  /* 0x0000000d0a117836 */ /* 0x000fe20000000000 */
[----:B------:R-:W-:Y:S01]  /*08a0*/  SHF.L.U32 R15, R14, R15, RZ ;  /* 0x0000000f0e0f7219 */ /* 0x000fe200000006ff */
[C---:B------:R-:W-:Y:S01]  /*08b0*/  VIADD R14, R10.reuse, 0xe ;  /* 0x0000000e0a0e7836 */ /* 0x040fe20000000000 */
[----:B------:R-:W-:Y:S01]  /*08c0*/  SHF.L.U32 R5, R5, R16, RZ ;  /* 0x0000001005057219 */ /* 0x000fe200000006ff */
[C---:B------:R-:W-:Y:S01]  /*08d0*/  VIADD R18, R10.reuse, 0xf ;  /* 0x0000000f0a127836 */ /* 0x040fe20000000000 */
[----:B------:R-:W-:Y:S01]  /*08e0*/  SHF.L.U32 R19, R19, R20, RZ ;  /* 0x0000001413137219 */ /* 0x000fe200000006ff */
[----:B------:R-:W-:Y:S01]  /*08f0*/  VIADD R10, R10, 0x10 ;  /* 0x000000100a0a7836 */ /* 0x000fe20000000000 */
[----:B------:R-:W-:-:S02]  /*0900*/  ISETP.NE.AND P0, PT, R23, RZ, PT ;  /* 0x000000ff1700720c */ /* 0x000fc40003f05270 */
[----:B------:R-:W-:Y:S02]  /*0910*/  LOP3.LUT R4, R19, R5, R4, 0xfe, !PT ;  /* 0x0000000513047212 */ /* 0x000fe400078efe04 */
[----:B------:R-:W-:Y:S02]  /*0920*/  SEL R5, RZ, 0x1, !P0 ;  /* 0x00000001ff057807 */ /* 0x000fe40004000000 */
[----:B------:R-:W-:Y:S02]  /*0930*/  ISETP.NE.AND P0, PT, R10, R13, PT ;  /* 0x0000000d0a00720c */ /* 0x000fe40003f05270 */
[----:B------:R-:W-:Y:S02]  /*0940*/  SEL R16, RZ, 0x1, !P1 ;  /* 0x00000001ff107807 */ /* 0x000fe40004800000 */
[----:B------:R-:W-:Y:S02]  /*0950*/  ISETP.NE.AND P1, PT, R24, RZ, PT ;  /* 0x000000ff1800720c */ /* 0x000fe40003f25270 */
[----:B------:R-:W-:-:S02]  /*0960*/  SHF.L.U32 R16, R16, R17, RZ ;  /* 0x0000001110107219 */ /* 0x000fc400000006ff */
[----:B------:R-:W-:Y:S02]  /*0970*/  SEL R17, RZ, 0x1, !P1 ;  /* 0x00000001ff117807 */ /* 0x000fe40004800000 */
[----:B------:R-:W-:Y:S02]  /*0980*/  LOP3.LUT R16, R16, R15, R4, 0xfe, !PT ;  /* 0x0000000f10107212 */ /* 0x000fe400078efe04 */
[----:B------:R-:W-:Y:S02]  /*0990*/  SHF.L.U32 R5, R5, R14, RZ ;  /* 0x0000000e05057219 */ /* 0x000fe400000006ff */
[----:B------:R-:W-:-:S04]  /*09a0*/  SHF.L.U32 R17, R17, R18, RZ ;  /* 0x0000001211117219 */ /* 0x000fc800000006ff */
[----:B------:R-:W-:Y:S01]  /*09b0*/  LOP3.LUT R16, R17, R5, R16, 0xfe, !PT ;  /* 0x0000000511107212 */ /* 0x000fe200078efe10 */
[----:B------:R-:W-:Y:S06]  /*09c0*/  @P0 BRA `(.L_x_4) ;  /* 0xfffffff8008c0947 */ /* 0x000fec000383ffff */
.L_x_3:
[----:B------:R-:W-:Y:S05]  /*09d0*/  BSYNC.RECONVERGENT B1 ;  /* 0x0000000000017941 */ /* 0x000fea0003800200 */
.L_x_2:
[----:B------:R-:W-:Y:S05]  /*09e0*/  @!P2 BRA `(.L_x_1) ;  /* 0x00000004009ca947 */ /* 0x000fea0003800000 */
[----:B------:R-:W-:Y:S01]  /*09f0*/  ISETP.GE.U32.AND P1, PT, R25, 0x8, PT ;  /* 0x000000081900780c */ /* 0x000fe20003f26070 */
[----:B------:R-:W-:Y:S01]  /*0a00*/  BSSY.RECONVERGENT B1, `(.L_x_5) ;  /* 0x0000034000017945 */ /* 0x000fe20003800200 */
[----:B------:R-:W-:-:S04]  /*0a10*/  LOP3.LUT R19, R8, 0x7, RZ, 0xc0, !PT ;  /* 0x0000000708137812 */ /* 0x000fc800078ec0ff */
[----:B------:R-:W-:-:S07]  /*0a20*/  ISETP.NE.AND P0, PT, R19, RZ, PT ;  /* 0x000000ff1300720c */ /* 0x000fce0003f05270 */
[----:B------:R-:W-:Y:S06]  /*0a30*/  @!P1 BRA `(.L_x_6) ;  /* 0x0000000000c09947 */ /* 0x000fec0003800000 */
[----:B------:R-:W0:Y:S01]  /*0a40*/  LDC.64 R2, c[0x0][0x380] ;  /* 0x0000e000ff027b82 */ /* 0x000e220000000a00 */
[----:B------:R-:W-:-:S04]  /*0a50*/  IMAD R5, R11, R6, R12 ;  /* 0x000000060b057224 */ /* 0x000fc800078e020c */
[----:B0-----:R-:W-:-:S05]  /*0a60*/  IMAD.WIDE R2, R5, 0x4, R2 ;  /* 0x0000000405027825 */ /* 0x001fca00078e0202 */
[----:B------:R-:W2:Y:S04]  /*0a70*/  LDG.E.CONSTANT R15, desc[UR4][R2.64+0x4] ;  /* 0x00000404020f7981 */ /* 0x000ea8000c1e9900 */
[----:B------:R-:W3:Y:S04]  /*0a80*/  LDG.E.CONSTANT R14, desc[UR4][R2.64+0x8] ;  /* 0x00000804020e7981 */ /* 0x000ee8000c1e9900 */
[----:B------:R-:W4:Y:S04]  /*0a90*/  LDG.E.CONSTANT R13, desc[UR4][R2.64] ;  /* 0x00000004020d7981 */ /* 0x000f28000c1e9900 */
[----:B------:R-:W5:Y:S04]  /*0aa0*/  LDG.E.CONSTANT R20, desc[UR4][R2.64+0xc] ;  /* 0x00000c0402147981 */ /* 0x000f68000c1e9900 */
[----:B------:R-:W5:Y:S04]  /*0ab0*/  LDG.E.CONSTANT R21, desc[UR4][R2.64+0x10] ;  /* 0x0000100402157981 */ /* 0x000f68000c1e9900 */
[----:B------:R-:W5:Y:S04]  /*0ac0*/  LDG.E.CONSTANT R4, desc[UR4][R2.64+0x14] ;  /* 0x0000140402047981 */ /* 0x000f68000c1e9900 */
[----:B------:R-:W5:Y:S04]  /*0ad0*/  LDG.E.CONSTANT R5, desc[UR4][R2.64+0x18] ;  /* 0x0000180402057981 */ /* 0x000f68000c1e9900 */
[----:B------:R0:W5:Y:S01]  /*0ae0*/  LDG.E.CONSTANT R10, desc[UR4][R2.64+0x1c] ;  /* 0x00001c04020a7981 */ /* 0x000162000c1e9900 */
[----:B------:R-:W-:-:S02]  /*0af0*/  IMAD.IADD R9, R12, 0x1, -R7 ;  /* 0x000000010c097824 */ /* 0x000fc400078e0a07 */
[----:B------:R-:W-:Y:S02]  /*0b00*/  VIADD R12, R12, 0x8 ;  /* 0x000000080c0c7836 */ /* 0x000fe40000000000 */
[----:B------:R-:W-:Y:S01]  /*0b10*/  VIADD R18, R9, 0x2 ;  /* 0x0000000209127836 */ /* 0x000fe20000000000 */
[----:B--2---:R-:W-:Y:S01]  /*0b20*/  ISETP.NE.AND P1, PT, R15, RZ, PT ;  /* 0x000000ff0f00720c */ /* 0x004fe20003f25270 */
[----:B------:R-:W-:Y:S01]  /*0b30*/  VIADD R15, R9, 0x1 ;  /* 0x00000001090f7836 */ /* 0x000fe20000000000 */
[----:B---3--:R-:W-:Y:S02]  /*0b40*/  ISETP.NE.AND P2, PT, R14, RZ, PT ;  /* 0x000000ff0e00720c */ /* 0x008fe40003f45270 */
[----:B------:R-:W-:Y:S02]  /*0b50*/  SEL R14, RZ, 0x1, !P1 ;  /* 0x00000001ff0e7807 */ /* 0x000fe40004800000 */
[----:B----4-:R-:W-:Y:S02]  /*0b60*/  ISETP.NE.AND P1, PT, R13, RZ, PT ;  /* 0x000000ff0d00720c */ /* 0x010fe40003f25270 */
[----:B------:R-:W-:-:S02]  /*0b70*/  SEL R17, RZ, 0x1, !P2 ;  /* 0x00000001ff117807 */ /* 0x000fc40005000000 */
[----:B0-----:R-:W-:Y:S02]  /*0b80*/  SEL R2, RZ, 0x1, !P1 ;  /* 0x00000001ff027807 */ /* 0x001fe40004800000 */
[----:B-----5:R-:W-:Y:S02]  /*0b90*/  ISETP.NE.AND P2, PT, R20, RZ, PT ;  /* 0x000000ff1400720c */ /* 0x020fe40003f45270 */
[----:B------:R-:W-:Y:S02]  /*0ba0*/  ISETP.NE.AND P1, PT, R21, RZ, PT ;  /* 0x000000ff1500720c */ /* 0x000fe40003f25270 */
[----:B------:R-:W-:Y:S01]  /*0bb0*/  SHF.L.U32 R15, R14, R15, RZ ;  /* 0x0000000f0e0f7219 */ /* 0x000fe200000006ff */
[----:B------:R-:W-:Y:S01]  /*0bc0*/  VIADD R14, R9, 0x3 ;  /* 0x00000003090e7836 */ /* 0x000fe20000000000 */
[----:B------:R-:W-:Y:S01]  /*0bd0*/  SHF.L.U32 R17, R17, R18, RZ ;  /* 0x0000001211117219 */ /* 0x000fe200000006ff */
[----:B------:R-:W-:Y:S01]  /*0be0*/  VIADD R18, R9, 0x4 ;  /* 0x0000000409127836 */ /* 0x000fe20000000000 */
[----:B------:R-:W-:-:S02]  /*0bf0*/  SHF.L.U32 R2, R2, R9, RZ ;  /* 0x0000000902027219 */ /* 0x000fc400000006ff */
[----:B------:R-:W-:Y:S02]  /*0c00*/  SEL R3, RZ, 0x1, !P2 ;  /* 0x00000001ff037807 */ /* 0x000fe40005000000 */
[----:B------:R-:W-:Y:S02]  /*0c10*/  SEL R13, RZ, 0x1, !P1 ;  /* 0x00000001ff0d7807 */ /* 0x000fe40004800000 */
[----:B------:R-:W-:Y:S02]  /*0c20*/  LOP3.LUT R2, R17, R2, R15, 0xfe, !PT ;  /* 0x0000000211027212 */ /* 0x000fe400078efe0f */
[----:B------:R-:W-:Y:S02]  /*0c30*/  SHF.L.U32 R3, R3, R14, RZ ;  /* 0x0000000e03037219 */ /* 0x000fe400000006ff */
[----:B------:R-:W-:Y:S02]  /*0c40*/  SHF.L.U32 R13, R13, R18, RZ ;  /* 0x000000120d0d7219 */ /* 0x000fe400000006ff */
[----:B------:R-:W-:Y:S01]  /*0c50*/  ISETP.NE.AND P1, PT, R4, RZ, PT ;  /* 0x000000ff0400720c */ /* 0x000fe20003f25270 */
[----:B------:R-:W-:Y:S01]  /*0c60*/  VIADD R4, R9, 0x5 ;  /* 0x0000000509047836 */ /* 0x000fe20000000000 */
[----:B------:R-:W-:-:S02]  /*0c70*/  LOP3.LUT R2, R13, R2, R3, 0xfe, !PT ;  /* 0x000000020d027212 */ /* 0x000fc400078efe03 */
[----:B------:R-:W-:Y:S02]  /*0c80*/  ISETP.NE.AND P2, PT, R5, RZ, PT ;  /* 0x000000ff0500720c */ /* 0x000fe40003f45270 */
[----:B------:R-:W-:Y:S02]  /*0c90*/  SEL R3, RZ, 0x1, !P1 ;  /* 0x00000001ff037807 */ /* 0x000fe40004800000 */
[----:B------:R-:W-:Y:S01]  /*0ca0*/  ISETP.NE.AND P1, PT, R10, RZ, PT ;  /* 0x000000ff0a00720c */ /* 0x000fe20003f25270 */
[C---:B------:R-:W-:Y:S01]  /*0cb0*/  VIADD R10, R9.reuse, 0x6 ;  /* 0x00000006090a7836 */ /* 0x040fe20000000000 */
[----:B------:R-:W-:Y:S01]  /*0cc0*/  SEL R5, RZ, 0x1, !P2 ;  /* 0x00000001ff057807 */ /* 0x000fe20005000000 */
[----:B------:R-:W-:Y:S01]  /*0cd0*/  VIADD R9, R9, 0x7 ;  /* 0x0000000709097836 */ /* 0x000fe20000000000 */
[----:B------:R-:W-:Y:S02]  /*0ce0*/  SHF.L.U32 R3, R3, R4, RZ ;  /* 0x0000000403037219 */ /* 0x000fe400000006ff */
[----:B------:R-:W-:-:S02]  /*0cf0*/  SEL R4, RZ, 0x1, !P1 ;  /* 0x00000001ff047807 */ /* 0x000fc40004800000 */
[----:B------:R-:W-:Y:S02]  /*0d00*/  SHF.L.U32 R5, R5, R10, RZ ;  /* 0x0000000a05057219 */ /* 0x000fe400000006ff */
[----:B------:R-:W-:Y:S02]  /*0d10*/  SHF.L.U32 R4, R4, R9, RZ ;  /* 0x0000000904047219 */ /* 0x000fe400000006ff */
[----:B------:R-:W-:-:S04]  /*0d20*/  LOP3.LUT R3, R5, R2, R3, 0xfe, !PT ;  /* 0x0000000205037212 */ /* 0x000fc800078efe03 */
[----:B------:R-:W-:-:S07]  /*0d30*/  LOP3.LUT R16, R16, R3, R4, 0xfe, !PT ;  /* 0x0000000310107212 */ /* 0x000fce00078efe04 */
.L_x_6:
[----:B------:R-:W-:Y:S05]  /*0d40*/  BSYNC.RECONVERGENT B1 ;  /* 0x0000000000017941 */ /* 0x000fea0003800200 */
.L_x_5:
        /* <DEDUP_REMOVED lines=12> */
[----:B------:R-:W5:Y:S01]  /*0e10*/  LDG.E.CONSTANT R14, desc[UR4][R2.64+0xc] ;  /* 0x00000c04020e7981 */ /* 0x000f62000c1e9900 */
[----:B------:R-:W-:-:S02]  /*0e20*/  IMAD.IADD R5, R12, 0x1, -R7 ;  /* 0x000000010c057824 */ /* 0x000fc400078e0a07 */
[----:B------:R-:W-:Y:S02]  /*0e30*/  VIADD R12, R12, 0x4 ;  /* 0x000000040c0c7836 */ /* 0x000fe40000000000 */
[----:B------:R-:W-:Y:S01]  /*0e40*/  VIADD R10, R5, 0x1 ;  /* 0x00000001050a7836 */ /* 0x000fe20000000000 */
[----:B--2---:R-:W-:-:S04]  /*0e50*/  ISETP.NE.AND P1, PT, R9, RZ, PT ;  /* 0x000000ff0900720c */ /* 0x004fc80003f25270 */
[----:B------:R-:W-:Y:S02]  /*0e60*/  SEL R9, RZ, 0x1, !P1 ;  /* 0x00000001ff097807 */ /* 0x000fe40004800000 */
[----:B---3--:R-:W-:Y:S02]  /*0e70*/  ISETP.NE.AND P1, PT, R4, RZ, PT ;  /* 0x000000ff0400720c */ /* 0x008fe40003f25270 */
[----:B----4-:R-:W-:Y:S01]  /*0e80*/  ISETP.NE.AND P2, PT, R13, RZ, PT ;  /* 0x000000ff0d00720c */ /* 0x010fe20003f45270 */
[----:B------:R-:W-:Y:S01]  /*0e90*/  VIADD R13, R5, 0x2 ;  /* 0x00000002050d7836 */ /* 0x000fe20000000000 */
[----:B------:R-:W-:Y:S02]  /*0ea0*/  SEL R4, RZ, 0x1, !P1 ;  /* 0x00000001ff047807 */ /* 0x000fe40004800000 */
[----:B-----5:R-:W-:Y:S02]  /*0eb0*/  ISETP.NE.AND P1, PT, R14, RZ, PT ;  /* 0x000000ff0e00720c */ /* 0x020fe40003f25270 */
[----:B------:R-:W-:-:S02]  /*0ec0*/  SEL R2, RZ, 0x1, !P2 ;  /* 0x00000001ff027807 */ /* 0x000fc40005000000 */
[----:B------:R-:W-:Y:S01]  /*0ed0*/  SHF.L.U32 R9, R9, R10, RZ ;  /* 0x0000000a09097219 */ /* 0x000fe200000006ff */
[----:B------:R-:W-:Y:S01]  /*0ee0*/  VIADD R10, R5, 0x3 ;  /* 0x00000003050a7836 */ /* 0x000fe20000000000 */
[----:B------:R-:W-:Y:S02]  /*0ef0*/  SHF.L.U32 R4, R4, R5, RZ ;  /* 0x0000000504047219 */ /* 0x000fe400000006ff */
[----:B------:R-:W-:Y:S02]  /*0f00*/  SEL R3, RZ, 0x1, !P1 ;  /* 0x00000001ff037807 */ /* 0x000fe40004800000 */
[----:B------:R-:W-:Y:S02]  /*0f10*/  SHF.L.U32 R2, R2, R13, RZ ;  /* 0x0000000d02027219 */ /* 0x000fe400000006ff */
[----:B------:R-:W-:Y:S02]  /*0f20*/  SHF.L.U32 R3, R3, R10, RZ ;  /* 0x0000000a03037219 */ /* 0x000fe400000006ff */
[----:B------:R-:W-:-:S04]  /*0f30*/  LOP3.LUT R9, R2, R4, R9, 0xfe, !PT ;  /* 0x0000000402097212 */ /* 0x000fc800078efe09 */
[----:B------:R-:W-:-:S07]  /*0f40*/  LOP3.LUT R16, R16, R9, R3, 0xfe, !PT ;  /* 0x0000000910107212 */ /* 0x000fce00078efe03 */
.L_x_8:
[----:B------:R-:W-:Y:S05]  /*0f50*/  BSYNC.RECONVERGENT B1 ;  /* 0x0000000000017941 */ /* 0x000fea0003800200 */
.L_x_7:
[----:B------:R-:W-:Y:S05]  /*0f60*/  @!P0 BRA `(.L_x_1) ;  /* 0x00000000003c8947 */ /* 0x000fea0003800000 */
[----:B------:R-:W0:Y:S01]  /*0f70*/  LDC.64 R2, c[0x0][0x380] ;  /* 0x0000e000ff027b82 */ /* 0x000e220000000a00 */
[----:B------:R-:W-:Y:S02]  /*0f80*/  IMAD R11, R11, R6, R12 ;  /* 0x000000060b0b7224 */ /* 0x000fe400078e020c */
[----:B------:R-:W-:Y:S02]  /*0f90*/  IMAD.IADD R7, R12, 0x1, -R7 ;  /* 0x000000010c077824 */ /* 0x000fe400078e0a07 */
[----:B------:R-:W-:-:S07]  /*0fa0*/  IMAD.MOV R8, RZ, RZ, -R8 ;  /* 0x000000ffff087224 */ /* 0x000fce00078e0a08 */
.L_x_9:
[----:B0-----:R-:W-:-:S06]  /*0fb0*/  IMAD.WIDE R4, R11, 0x4, R2 ;  /* 0x000000040b047825 */ /* 0x001fcc00078e0202 */
[----:B------:R-:W2:Y:S01]  /*0fc0*/  LDG.E.CONSTANT R4, desc[UR4][R4.64] ;  /* 0x0000000404047981 */ /* 0x000ea2000c1e9900 */
[----:B------:R-:W-:Y:S02]  /*0fd0*/  VIADD R8, R8, 0x1 ;  /* 0x0000000108087836 */ /* 0x000fe40000000000 */
[----:B------:R-:W-:Y:S01]  /*0fe0*/  VIADD R11, R11, 0x1 ;  /* 0x000000010b0b7836 */ /* 0x000fe20000000000 */
[----:B--2---:R-:W-:-:S04]  /*0ff0*/  ISETP.NE.AND P0, PT, R4, RZ, PT ;  /* 0x000000ff0400720c */ /* 0x004fc80003f05270 */
[----:B------:R-:W-:Y:S02]  /*1000*/  SEL R6, RZ, 0x1, !P0 ;  /* 0x00000001ff067807 */ /* 0x000fe40004000000 */
[----:B------:R-:W-:Y:S02]  /*1010*/  ISETP.NE.AND P0, PT, R8, RZ, PT ;  /* 0x000000ff0800720c */ /* 0x000fe40003f05270 */
[----:B------:R-:W-:Y:S01]  /*1020*/  SHF.L.U32 R9, R6, R7, RZ ;  /* 0x0000000706097219 */ /* 0x000fe200000006ff */
[----:B------:R-:W-:-:S03]  /*1030*/  VIADD R7, R7, 0x1 ;  /* 0x0000000107077836 */ /* 0x000fc60000000000 */
[----:B------:R-:W-:-:S07]  /*1040*/  LOP3.LUT R16, R9, R16, RZ, 0xfc, !PT ;  /* 0x0000001009107212 */ /* 0x000fce00078efcff */
[----:B------:R-:W-:Y:S05]  /*1050*/  @P0 BRA `(.L_x_9) ;  /* 0xfffffffc00d40947 */ /* 0x000fea000383ffff */
.L_x_1:
[----:B------:R-:W-:Y:S05]  /*1060*/  BSYNC.RECONVERGENT B0 ;  /* 0x0000000000007941 */ /* 0x000fea0003800200 */
.L_x_0:
[----:B------:R-:W0:Y:S02]  /*1070*/  LDC.64 R2, c[0x0][0x388] ;  /* 0x0000e200ff027b82 */ /* 0x000e240000000a00 */
[----:B0-----:R-:W-:-:S05]  /*1080*/  IMAD.WIDE R2, R0, 0x4, R2 ;  /* 0x0000000400027825 */ /* 0x001fca00078e0202 */
[----:B------:R-:W-:Y:S01]  /*1090*/  STG.E desc[UR4][R2.64], R16 ;  /* 0x0000001002007986 */ /* 0x000fe2000c101904 */
[----:B------:R-:W-:Y:S05]  /*10a0*/  EXIT ;  /* 0x000000000000794d */ /* 0x000fea0003800000 */
.L_x_10:
[----:B------:R-:W-:-:S00]  /*10b0*/  BRA `(.L_x_10) ;  /* 0xfffffffc00fc7947 */ /* 0x000fc0000383ffff */
[----:B------:R-:W-:-:S00]  /*10c0*/  NOP ;  /* 0x0000000000007918 */ /* 0x000fc00000000000 */
        /* <DEDUP_REMOVED lines=11> */
.L_x_11:


//--------------------- .nv.shared.reserved.0     --------------------------
	.section	.nv.shared.reserved.0,"aw",@nobits
	.weak		__nv_reservedSMEM_offset_0_alias
	.size		__nv_reservedSMEM_offset_0_alias, 0, 64
	.other		__nv_reservedSMEM_offset_0_alias,@"STO_CUDA_RESERVED_SHARED STV_DEFAULT"
__nv_reservedSMEM_offset_0_alias:
	.zero		0
	.zero		64


//--------------------- .nv.constant0._Z16pack_bits_kernelPKiPiiiii --------------------------
	.section	.nv.constant0._Z16pack_bits_kernelPKiPiiiii,"a",@progbits
	.sectionflags	@""
	.align	4
.nv.constant0._Z16pack_bits_kernelPKiPiiiii:
	.zero		928


//--------------------- SYMBOLS --------------------------

	.type		.nv.reservedSmem.offset0,@object
	.size		.nv.reservedSmem.offset0,0x4
